	.headerflags	@"EF_CUDA_TEXMODE_UNIFIED EF_CUDA_64BIT_ADDRESS EF_CUDA_ACCELERATORS EF_CUDA_SM90 EF_CUDA_VIRTUAL_SM(EF_CUDA_SM90)"
	.elftype	@"ET_EXEC"


//--------------------- .nv.info                  --------------------------
	.section	.nv.info,"",@"SHT_CUDA_INFO"
	.align	4


	//----- nvinfo : EIATTR_REGCOUNT
	.align		4
        /*0000*/ 	.byte	0x04, 0x2f
        /*0002*/ 	.short	(.L_1 - .L_0)
	.align		4
.L_0:
        /*0004*/ 	.word	index@(triton_poi_fused_convolution_20)
        /*0008*/ 	.word	0x00000010


	//----- nvinfo : EIATTR_MIN_STACK_SIZE
	.align		4
.L_1:
        /*000c*/ 	.byte	0x04, 0x12
        /*000e*/ 	.short	(.L_3 - .L_2)
	.align		4
.L_2:
        /*0010*/ 	.word	index@(triton_poi_fused_convolution_20)
        /*0014*/ 	.word	0x00000000


	//----- nvinfo : EIATTR_FRAME_SIZE
	.align		4
.L_3:
        /*0018*/ 	.byte	0x04, 0x11
        /*001a*/ 	.short	(.L_5 - .L_4)
	.align		4
.L_4:
        /*001c*/ 	.word	index@(triton_poi_fused_convolution_20)
        /*0020*/ 	.word	0x00000000


	//----- nvinfo : EIATTR_MIN_STACK_SIZE
	.align		4
.L_5:
        /*0024*/ 	.byte	0x04, 0x12
        /*0026*/ 	.short	(.L_7 - .L_6)
	.align		4
.L_6:
        /*0028*/ 	.word	index@(triton_poi_fused_convolution_20)
        /*002c*/ 	.word	0x00000000
.L_7:


//--------------------- .nv.info.triton_poi_fused_convolution_20 --------------------------
	.section	.nv.info.triton_poi_fused_convolution_20,"",@"SHT_CUDA_INFO"
	.sectionflags	@""
	.align	4


	//----- nvinfo : EIATTR_CUDA_API_VERSION
	.align		4
        /*0000*/ 	.byte	0x04, 0x37
        /*0002*/ 	.short	(.L_9 - .L_8)
.L_8:
        /*0004*/ 	.word	0x0000007c


	//----- nvinfo : EIATTR_KPARAM_INFO
	.align		4
.L_9:
        /*0008*/ 	.byte	0x04, 0x17
        /*000a*/ 	.short	(.L_11 - .L_10)
.L_10:
        /*000c*/ 	.word	0x00000000
        /*0010*/ 	.short	0x0004
        /*0012*/ 	.short	0x001c
        /*0014*/ 	.byte	0x00, 0xf0, 0x11, 0x00


	//----- nvinfo : EIATTR_KPARAM_INFO
	.align		4
.L_11:
        /*0018*/ 	.byte	0x04, 0x17
        /*001a*/ 	.short	(.L_13 - .L_12)
.L_12:
        /*001c*/ 	.word	0x00000000
        /*0020*/ 	.short	0x0003
        /*0022*/ 	.short	0x0018
        /*0024*/ 	.byte	0x00, 0xf0, 0x11, 0x00


	//----- nvinfo : EIATTR_KPARAM_INFO
	.align		4
.L_13:
        /*0028*/ 	.byte	0x04, 0x17
        /*002a*/ 	.short	(.L_15 - .L_14)
.L_14:
        /*002c*/ 	.word	0x00000000
        /*0030*/ 	.short	0x0002
        /*0032*/ 	.short	0x0010
        /*0034*/ 	.byte	0x00, 0xf4, 0x21, 0x00


	//----- nvinfo : EIATTR_KPARAM_INFO
	.align		4
.L_15:
        /*0038*/ 	.byte	0x04, 0x17
        /*003a*/ 	.short	(.L_17 - .L_16)
.L_16:
        /*003c*/ 	.word	0x00000000
        /*0040*/ 	.short	0x0001
        /*0042*/ 	.short	0x0008
        /*0044*/ 	.byte	0x00, 0xf4, 0x21, 0x00


	//----- nvinfo : EIATTR_KPARAM_INFO
	.align		4
.L_17:
        /*0048*/ 	.byte	0x04, 0x17
        /*004a*/ 	.short	(.L_19 - .L_18)
.L_18:
        /*004c*/ 	.word	0x00000000
        /*0050*/ 	.short	0x0000
        /*0052*/ 	.short	0x0000
        /*0054*/ 	.byte	0x00, 0xf4, 0x21, 0x00


	//----- nvinfo : EIATTR_SPARSE_MMA_MASK
	.align		4
.L_19:
        /*0058*/ 	.byte	0x03, 0x50
        /*005a*/ 	.short	0x0000


	//----- nvinfo : EIATTR_MAXREG_COUNT
	.align		4
        /*005c*/ 	.byte	0x03, 0x1b
        /*005e*/ 	.short	0x00ff


	//----- nvinfo : EIATTR_EXIT_INSTR_OFFSETS
	.align		4
        /*0060*/ 	.byte	0x04, 0x1c
        /*0062*/ 	.short	(.L_21 - .L_20)


	//   ....[0]....
.L_20:
        /*0064*/ 	.word	0x000002c0


	//   ....[1]....
        /*0068*/ 	.word	0x00000330


	//----- nvinfo : EIATTR_REQNTID
	.align		4
.L_21:
        /*006c*/ 	.byte	0x04, 0x10
        /*006e*/ 	.short	(.L_23 - .L_22)
.L_22:
        /*0070*/ 	.word	0x00000080
        /*0074*/ 	.word	0x00000001
        /*0078*/ 	.word	0x00000001


	//----- nvinfo : EIATTR_CBANK_PARAM_SIZE
	.align		4
.L_23:
        /*007c*/ 	.byte	0x03, 0x19
        /*007e*/ 	.short	0x0020


	//----- nvinfo : EIATTR_PARAM_CBANK
	.align		4
        /*0080*/ 	.byte	0x04, 0x0a
        /*0082*/ 	.short	(.L_25 - .L_24)
	.align		4
.L_24:
        /*0084*/ 	.word	index@(.nv.constant0.triton_poi_fused_convolution_20)
        /*0088*/ 	.short	0x0210
        /*008a*/ 	.short	0x0020


	//----- nvinfo : EIATTR_SW_WAR
	.align		4
.L_25:
        /*008c*/ 	.byte	0x04, 0x36
        /*008e*/ 	.short	(.L_27 - .L_26)
.L_26:
        /*0090*/ 	.word	0x00000008
.L_27:


//--------------------- .nv.callgraph             --------------------------
	.section	.nv.callgraph,"",@"SHT_CUDA_CALLGRAPH"
	.align	4
	.sectionentsize	8
	.align		4
        /*0000*/ 	.word	0x00000000
	.align		4
        /*0004*/ 	.word	0xffffffff
	.align		4
        /*0008*/ 	.word	0x00000000
	.align		4
        /*000c*/ 	.word	0xfffffffe
	.align		4
        /*0010*/ 	.word	0x00000000
	.align		4
        /*0014*/ 	.word	0xfffffffd
	.align		4
        /*0018*/ 	.word	0x00000000
	.align		4
        /*001c*/ 	.word	0xfffffffc


//--------------------- .text.triton_poi_fused_convolution_20 --------------------------
	.section	.text.triton_poi_fused_convolution_20,"ax",@progbits
	.sectionflags	@"SHF_BARRIERS=1"
	.align	128
        .global         triton_poi_fused_convolution_20
        .type           triton_poi_fused_convolution_20,@function
        .size           triton_poi_fused_convolution_20,(.L_x_1 - triton_poi_fused_convolution_20)
        .other          triton_poi_fused_convolution_20,@"STO_CUDA_ENTRY STV_DEFAULT"
triton_poi_fused_convolution_20:
.text.triton_poi_fused_convolution_20:
[----:B------:R-:W0:Y:S02]  /*0000*/  LDC R1, c[0x0][0x28] ;  /* 0x00000a00ff017b82 */ /* 0x000e240000000800 */
[----:B------:R-:W1:Y:S01]  /*0010*/  S2R R12, SR_TID.X ;  /* 0x00000000000c7919 */ /* 0x000e620000002100 */
[----:B------:R-:W2:Y:S01]  /*0020*/  LDC.64 R6, c[0x0][0x218] ;  /* 0x00008600ff067b82 */ /* 0x000ea20000000a00 */
[----:B------:R-:W-:Y:S01]  /*0030*/  ULDC.64 UR6, c[0x0][0x208] ;  /* 0x0000820000067ab9 */ /* 0x000fe20000000a00 */
[----:B------:R-:W3:Y:S01]  /*0040*/  S2R R4, SR_CTAID.Y ;  /* 0x0000000000047919 */ /* 0x000ee20000002600 */
[----:B------:R-:W4:Y:S01]  /*0050*/  S2R R0, SR_CTAID.X ;  /* 0x0000000000007919 */ /* 0x000f220000002500 */
[----:B-1----:R-:W-:Y:S01]  /*0060*/  IMAD.SHL.U32 R2, R12, 0x2, RZ ;  /* 0x000000020c027824 */ /* 0x002fe200078e00ff */
[----:B---3--:R-:W-:-:S04]  /*0070*/  SHF.R.S32.HI R9, RZ, 0x17, R4 ;  /* 0x00000017ff097819 */ /* 0x008fc80000011404 */
[----:B------:R-:W-:Y:S02]  /*0080*/  LOP3.LUT R5, R2, 0xfe, RZ, 0xc0, !PT ;  /* 0x000000fe02057812 */ /* 0x000fe400078ec0ff */
[----:B------:R-:W-:Y:S01]  /*0090*/  SGXT R9, R9, 0x1 ;  /* 0x000000010909781a */ /* 0x000fe20000000200 */
[----:B------:R-:W1:Y:S01]  /*00a0*/  LDC.64 R2, c[0x0][0x210] ;  /* 0x00008400ff027b82 */ /* 0x000e620000000a00 */
[----:B------:R-:W-:Y:S02]  /*00b0*/  PRMT R8, R5, 0x6540, R4 ;  /* 0x0000654005087816 */ /* 0x000fe40000000004 */
[----:B----4-:R-:W-:Y:S02]  /*00c0*/  ISETP.GE.AND P0, PT, R0, 0x4, PT ;  /* 0x000000040000780c */ /* 0x010fe40003f06270 */
[----:B------:R-:W-:-:S04]  /*00d0*/  LEA.HI R9, R9, R8, RZ, 0x8 ;  /* 0x0000000809097211 */ /* 0x000fc800078f40ff */
[C---:B------:R-:W-:Y:S01]  /*00e0*/  LOP3.LUT R11, R9.reuse, 0xffffff00, RZ, 0xc0, !PT ;  /* 0xffffff00090b7812 */ /* 0x040fe200078ec0ff */
[----:B------:R-:W-:-:S04]  /*00f0*/  IMAD.SHL.U32 R9, R9, 0x4, RZ ;  /* 0x0000000409097824 */ /* 0x000fc800078e00ff */
[----:B------:R-:W-:Y:S01]  /*0100*/  IMAD.IADD R11, R8, 0x1, -R11 ;  /* 0x00000001080b7824 */ /* 0x000fe200078e0a0b */
[----:B------:R-:W-:-:S03]  /*0110*/  LOP3.LUT R9, R9, 0xfffffc00, RZ, 0xc0, !PT ;  /* 0xfffffc0009097812 */ /* 0x000fc600078ec0ff */
[----:B------:R-:W-:Y:S02]  /*0120*/  IMAD R8, R0, 0x100, R11 ;  /* 0x0000010000087824 */ /* 0x000fe400078e020b */
[----:B--2---:R-:W-:Y:S01]  /*0130*/  IMAD.WIDE R6, R11, 0x4, R6 ;  /* 0x000000040b067825 */ /* 0x004fe200078e0206 */
[----:B------:R-:W-:-:S03]  /*0140*/  CS2R R10, SRZ ;  /* 0x00000000000a7805 */ /* 0x000fc6000001ff00 */
[----:B------:R-:W-:Y:S02]  /*0150*/  IMAD.IADD R9, R8, 0x1, R9 ;  /* 0x0000000108097824 */ /* 0x000fe400078e0209 */
[----:B------:R-:W2:Y:S02]  /*0160*/  LDG.E.EL.64 R6, desc[UR6][R6.64] ;  /* 0x0000000606067981 */ /* 0x000ea4000c2e1b00 */
[----:B-1----:R-:W-:-:S05]  /*0170*/  IMAD.WIDE R2, R9, 0x4, R2 ;  /* 0x0000000409027825 */ /* 0x002fca00078e0202 */
[----:B------:R1:W2:Y:S01]  /*0180*/  @!P0 LDG.E.EL.64 R10, desc[UR6][R2.64] ;  /* 0x00000006020a8981 */ /* 0x0002a2000c2e1b00 */
[----:B------:R-:W3:Y:S01]  /*0190*/  S2UR UR5, SR_CgaCtaId ;  /* 0x00000000000579c3 */ /* 0x000ee20000008800 */
[----:B------:R-:W-:Y:S02]  /*01a0*/  UMOV UR4, 0x400 ;  /* 0x0000040000047882 */ /* 0x000fe40000000000 */
[----:B---3--:R-:W-:-:S06]  /*01b0*/  UPRMT UR4, UR5, 0x654, UR4 ;  /* 0x0000065405047896 */ /* 0x008fcc0008000004 */
[----:B------:R-:W-:Y:S02]  /*01c0*/  LEA R8, R5, UR4, 0x3 ;  /* 0x0000000405087c11 */ /* 0x000fe4000f8e18ff */
[----:B------:R-:W-:-:S04]  /*01d0*/  LOP3.LUT R9, R12, 0x7f, RZ, 0xc0, !PT ;  /* 0x0000007f0c097812 */ /* 0x000fc800078ec0ff */
[C---:B------:R-:W-:Y:S02]  /*01e0*/  LEA R12, R9.reuse, UR4, 0x3 ;  /* 0x00000004090c7c11 */ /* 0x040fe4000f8e18ff */
[----:B-1----:R-:W-:-:S05]  /*01f0*/  PRMT R3, R9, 0x6540, R4 ;  /* 0x0000654009037816 */ /* 0x002fca0000000004 */
[----:B------:R-:W-:Y:S01]  /*0200*/  IMAD R3, R3, 0x4, R0 ;  /* 0x0000000403037824 */ /* 0x000fe200078e0200 */
[----:B------:R-:W-:-:S04]  /*0210*/  LOP3.LUT R5, R9, 0x80, RZ, 0xfc, !PT ;  /* 0x0000008009057812 */ /* 0x000fc800078efcff */
[----:B------:R-:W-:Y:S01]  /*0220*/  LEA R5, R5, UR4, 0x3 ;  /* 0x0000000405057c11 */ /* 0x000fe2000f8e18ff */
[----:B--2---:R-:W-:Y:S01]  /*0230*/  FADD R10, R6, R10 ;  /* 0x0000000a060a7221 */ /* 0x004fe20000000000 */
[----:B------:R-:W-:Y:S02]  /*0240*/  FADD R11, R7, R11 ;  /* 0x0000000b070b7221 */ /* 0x000fe40000000000 */
[----:B------:R-:W1:Y:S02]  /*0250*/  LDC.64 R6, c[0x0][0x220] ;  /* 0x00008800ff067b82 */ /* 0x000e640000000a00 */
[----:B------:R-:W-:Y:S04]  /*0260*/  STS [R8], R10 ;  /* 0x0000000a08007388 */ /* 0x000fe80000000800 */
[----:B------:R-:W-:Y:S02]  /*0270*/  STS [R8+0x8], R11 ;  /* 0x0000080b08007388 */ /* 0x000fe40000000800 */
[----:B------:R-:W-:Y:S06]  /*0280*/  BAR.SYNC.DEFER_BLOCKING 0x0 ;  /* 0x0000000000007b1d */ /* 0x000fec0000010000 */
[----:B------:R-:W2:Y:S01]  /*0290*/  LDS R13, [R12] ;  /* 0x000000000c0d7984 */ /* 0x000ea20000000800 */
[----:B-1----:R-:W-:-:S05]  /*02a0*/  IMAD.WIDE R2, R3, 0x4, R6 ;  /* 0x0000000403027825 */ /* 0x002fca00078e0206 */
[----:B--2---:R1:W-:Y:S01]  /*02b0*/  @!P0 STG.E desc[UR6][R2.64], R13 ;  /* 0x0000000d02008986 */ /* 0x0043e2000c101906 */
[----:B------:R-:W-:Y:S05]  /*02c0*/  @P0 EXIT ;  /* 0x000000000000094d */ /* 0x000fea0003800000 */
[----:B------:R-:W0:Y:S01]  /*02d0*/  LDS R5, [R5] ;  /* 0x0000000005057984 */ /* 0x000e220000000800 */
[----:B------:R-:W-:-:S05]  /*02e0*/  IMAD.SHL.U32 R4, R4, 0x100, RZ ;  /* 0x0000010004047824 */ /* 0x000fca00078e00ff */
[----:B------:R-:W-:-:S05]  /*02f0*/  LOP3.LUT R9, R4, 0x80, R9, 0xfe, !PT ;  /* 0x0000008004097812 */ /* 0x000fca00078efe09 */
[----:B-1----:R-:W-:-:S04]  /*0300*/  IMAD R3, R9, 0x4, R0 ;  /* 0x0000000409037824 */ /* 0x002fc800078e0200 */
[----:B------:R-:W-:-:S05]  /*0310*/  IMAD.WIDE R2, R3, 0x4, R6 ;  /* 0x0000000403027825 */ /* 0x000fca00078e0206 */
[----:B0-----:R-:W-:Y:S01]  /*0320*/  STG.E desc[UR6][R2.64], R5 ;  /* 0x0000000502007986 */ /* 0x001fe2000c101906 */
[----:B------:R-:W-:Y:S05]  /*0330*/  EXIT ;  /* 0x000000000000794d */ /* 0x000fea0003800000 */
.L_x_0:
[----:B------:R-:W-:-:S00]  /*0340*/  BRA `(.L_x_0) ;  /* 0xfffffffc00fc7947 */ /* 0x000fc0000383ffff */
[----:B------:R-:W-:-:S00]  /*0350*/  NOP ;  /* 0x0000000000007918 */ /* 0x000fc00000000000 */
        /* <DEDUP_REMOVED lines=10> */
.L_x_1:


//--------------------- .nv.shared.triton_poi_fused_convolution_20 --------------------------
	.section	.nv.shared.triton_poi_fused_convolution_20,"aw",@nobits
	.sectionflags	@""
	.align	16
	.zero		1024


//--------------------- .nv.constant0.triton_poi_fused_convolution_20 --------------------------
	.section	.nv.constant0.triton_poi_fused_convolution_20,"a",@progbits
	.sectionflags	@""
	.align	4
.nv.constant0.triton_poi_fused_convolution_20:
	.zero		560
